//
// Generated by NVIDIA NVVM Compiler
//
// Compiler Build ID: CL-36424714
// Cuda compilation tools, release 13.0, V13.0.88
// Based on NVVM 20.0.0
//

.version 9.0
.target sm_100
.address_size 64

	// .globl	_Z9addKernelPiS_S_
// _ZZ9addKernelPiS_S_E7partSum has been demoted

.visible .entry _Z9addKernelPiS_S_(
	.param .u64 .ptr .align 1 _Z9addKernelPiS_S__param_0,
	.param .u64 .ptr .align 1 _Z9addKernelPiS_S__param_1,
	.param .u64 .ptr .align 1 _Z9addKernelPiS_S__param_2
)
{
	.reg .pred 	%p<6>;
	.reg .b32 	%r<20>;
	.reg .b64 	%rd<12>;
	// demoted variable
	.shared .align 4 .b8 _ZZ9addKernelPiS_S_E7partSum[32];
	ld.param.u64 	%rd2, [_Z9addKernelPiS_S__param_0];
	ld.param.u64 	%rd3, [_Z9addKernelPiS_S__param_1];
	ld.param.u64 	%rd1, [_Z9addKernelPiS_S__param_2];
	cvta.to.global.u64 	%rd4, %rd3;
	cvta.to.global.u64 	%rd5, %rd2;
	mov.u32 	%r1, %ctaid.y;
	shl.b32 	%r8, %r1, 3;
	mov.u32 	%r2, %tid.x;
	add.s32 	%r9, %r8, %r2;
	mul.wide.u32 	%rd6, %r9, 4;
	add.s64 	%rd7, %rd5, %rd6;
	ld.global.u32 	%r10, [%rd7];
	add.s64 	%rd8, %rd4, %rd6;
	ld.global.u32 	%r11, [%rd8];
	add.s32 	%r12, %r11, %r10;
	shl.b32 	%r13, %r2, 2;
	mov.u32 	%r14, _ZZ9addKernelPiS_S_E7partSum;
	add.s32 	%r3, %r14, %r13;
	st.shared.u32 	[%r3], %r12;
	bar.sync 	0;
	mov.u32 	%r19, %ntid.x;
	setp.lt.u32 	%p1, %r19, 2;
	@%p1 bra 	$L__BB0_6;
$L__BB0_1:
	shr.u32 	%r6, %r19, 1;
	setp.ge.u32 	%p2, %r2, %r6;
	@%p2 bra 	$L__BB0_5;
	shl.b32 	%r15, %r6, 2;
	add.s32 	%r16, %r3, %r15;
	ld.shared.u32 	%r7, [%r16];
	ld.shared.u32 	%r17, [%r3];
	setp.ge.s32 	%p3, %r7, %r17;
	@%p3 bra 	$L__BB0_4;
	st.shared.u32 	[%r3], %r7;
$L__BB0_4:
	bar.sync 	0;
$L__BB0_5:
	setp.gt.u32 	%p4, %r19, 3;
	mov.u32 	%r19, %r6;
	@%p4 bra 	$L__BB0_1;
$L__BB0_6:
	setp.ne.s32 	%p5, %r2, 0;
	@%p5 bra 	$L__BB0_8;
	ld.shared.u32 	%r18, [_ZZ9addKernelPiS_S_E7partSum];
	cvta.to.global.u64 	%rd9, %rd1;
	mul.wide.u32 	%rd10, %r1, 4;
	add.s64 	%rd11, %rd9, %rd10;
	st.global.u32 	[%rd11], %r18;
$L__BB0_8:
	ret;

}


// ===== COMPILED SASS (sm_100) =====

	.target	sm_100

	.elftype	@"ET_EXEC"


//--------------------- .note.nv.tkinfo           --------------------------
	.section	.note.nv.tkinfo,"",@"SHT_NOTE"
	.sectionflags	@"SHF_NOTE_NV_TKINFO"
	.tkinfo
        /*0018*/ 	.word	0x00000002
        /*0030*/ 	.string	""
        /*0030*/ 	.string	"ptxas"
        /*0030*/ 	.string	"Cuda compilation tools, release 13.0, V13.0.88"
        /*0030*/ 	.string	"Build cuda_13.0.r13.0/compiler.36424714_0"
        /*0030*/ 	.string	"-arch sm_100 -m 64 "



//--------------------- .note.nv.cuinfo           --------------------------
	.section	.note.nv.cuinfo,"",@"SHT_NOTE"
	.sectionflags	@"SHF_NOTE_NV_CUINFO"
        /*0018*/ 	.short	0x0002
        /*001a*/ 	.short	0x0064
        /*001c*/ 	.short	0x0082
	.zero		2


//--------------------- .nv.info                  --------------------------
	.section	.nv.info,"",@"SHT_CUDA_INFO"
	.align	4


	//----- nvinfo : EIATTR_REGCOUNT
	.align		4
        /*0000*/ 	.byte	0x04, 0x2f
        /*0002*/ 	.short	(.L_1 - .L_0)
	.align		4
.L_0:
        /*0004*/ 	.word	index@(_Z9addKernelPiS_S_)
        /*0008*/ 	.word	0x0000000c


	//----- nvinfo : EIATTR_FRAME_SIZE
	.align		4
.L_1:
        /*000c*/ 	.byte	0x04, 0x11
        /*000e*/ 	.short	(.L_3 - .L_2)
	.align		4
.L_2:
        /*0010*/ 	.word	index@(_Z9addKernelPiS_S_)
        /*0014*/ 	.word	0x00000000


	//----- nvinfo : EIATTR_MIN_STACK_SIZE
	.align		4
.L_3:
        /*0018*/ 	.byte	0x04, 0x12
        /*001a*/ 	.short	(.L_5 - .L_4)
	.align		4
.L_4:
        /*001c*/ 	.word	index@(_Z9addKernelPiS_S_)
        /*0020*/ 	.word	0x00000000
.L_5:


//--------------------- .nv.compat                --------------------------
	.section	.nv.compat,"",@"SHT_CUDA_COMPAT_INFO"
	.align	4
        /*0000*/ 	.byte	0x02, 0x09, 0x00, 0x00, 0x02, 0x02, 0x01, 0x00, 0x02, 0x05, 0x05, 0x00, 0x03, 0x07, 0x01, 0x01
        /*0010*/ 	.byte	0x02, 0x03, 0x00, 0x00, 0x02, 0x06, 0x01, 0x00, 0x04, 0x0b, 0x08, 0x00, 0x09, 0x00, 0x00, 0x00
        /*0020*/ 	.byte	0x00, 0x00, 0x00, 0x00


//--------------------- .nv.info._Z9addKernelPiS_S_ --------------------------
	.section	.nv.info._Z9addKernelPiS_S_,"",@"SHT_CUDA_INFO"
	.sectionflags	@""
	.align	4


	//----- nvinfo : EIATTR_CUDA_API_VERSION
	.align		4
        /*0000*/ 	.byte	0x04, 0x37
        /*0002*/ 	.short	(.L_7 - .L_6)
.L_6:
        /*0004*/ 	.word	0x00000082


	//----- nvinfo : EIATTR_KPARAM_INFO
	.align		4
.L_7:
        /*0008*/ 	.byte	0x04, 0x17
        /*000a*/ 	.short	(.L_9 - .L_8)
.L_8:
        /*000c*/ 	.word	0x00000000
        /*0010*/ 	.short	0x0002
        /*0012*/ 	.short	0x0010
        /*0014*/ 	.byte	0x00, 0xf5, 0x21, 0x00


	//----- nvinfo : EIATTR_KPARAM_INFO
	.align		4
.L_9:
        /*0018*/ 	.byte	0x04, 0x17
        /*001a*/ 	.short	(.L_11 - .L_10)
.L_10:
        /*001c*/ 	.word	0x00000000
        /*0020*/ 	.short	0x0001
        /*0022*/ 	.short	0x0008
        /*0024*/ 	.byte	0x00, 0xf5, 0x21, 0x00


	//----- nvinfo : EIATTR_KPARAM_INFO
	.align		4
.L_11:
        /*0028*/ 	.byte	0x04, 0x17
        /*002a*/ 	.short	(.L_13 - .L_12)
.L_12:
        /*002c*/ 	.word	0x00000000
        /*0030*/ 	.short	0x0000
        /*0032*/ 	.short	0x0000
        /*0034*/ 	.byte	0x00, 0xf5, 0x21, 0x00


	//----- nvinfo : EIATTR_SPARSE_MMA_MASK
	.align		4
.L_13:
        /*0038*/ 	.byte	0x03, 0x50
        /*003a*/ 	.short	0x0000


	//----- nvinfo : EIATTR_MAXREG_COUNT
	.align		4
        /*003c*/ 	.byte	0x03, 0x1b
        /*003e*/ 	.short	0x00ff


	//----- nvinfo : EIATTR_NUM_BARRIERS
	.align		4
        /*0040*/ 	.byte	0x02, 0x4c
        /*0042*/ 	.byte	0x01
	.zero		1


	//----- nvinfo : EIATTR_MERCURY_ISA_VERSION
	.align		4
        /*0044*/ 	.byte	0x03, 0x5f
        /*0046*/ 	.short	0x0101


	//----- nvinfo : EIATTR_VRC_CTA_INIT_COUNT
	.align		4
        /*0048*/ 	.byte	0x02, 0x4a
	.zero		1
	.zero		1


	//----- nvinfo : EIATTR_EXIT_INSTR_OFFSETS
	.align		4
        /*004c*/ 	.byte	0x04, 0x1c
        /*004e*/ 	.short	(.L_15 - .L_14)


	//   ....[0]....
.L_14:
        /*0050*/ 	.word	0x00000260


	//   ....[1]....
        /*0054*/ 	.word	0x000002e0


	//----- nvinfo : EIATTR_CRS_STACK_SIZE
	.align		4
.L_15:
        /*0058*/ 	.byte	0x04, 0x1e
        /*005a*/ 	.short	(.L_17 - .L_16)
.L_16:
        /*005c*/ 	.word	0x00000000


	//----- nvinfo : EIATTR_CBANK_PARAM_SIZE
	.align		4
.L_17:
        /*0060*/ 	.byte	0x03, 0x19
        /*0062*/ 	.short	0x0018


	//----- nvinfo : EIATTR_PARAM_CBANK
	.align		4
        /*0064*/ 	.byte	0x04, 0x0a
        /*0066*/ 	.short	(.L_19 - .L_18)
	.align		4
.L_18:
        /*0068*/ 	.word	index@(.nv.constant0._Z9addKernelPiS_S_)
        /*006c*/ 	.short	0x0380
        /*006e*/ 	.short	0x0018


	//----- nvinfo : EIATTR_SW_WAR
	.align		4
.L_19:
        /*0070*/ 	.byte	0x04, 0x36
        /*0072*/ 	.short	(.L_21 - .L_20)
.L_20:
        /*0074*/ 	.word	0x00000008
.L_21:


//--------------------- .nv.callgraph             --------------------------
	.section	.nv.callgraph,"",@"SHT_CUDA_CALLGRAPH"
	.align	4
	.sectionentsize	8
	.align		4
        /*0000*/ 	.word	0x00000000
	.align		4
        /*0004*/ 	.word	0xffffffff
	.align		4
        /*0008*/ 	.word	0x00000000
	.align		4
        /*000c*/ 	.word	0xfffffffe
	.align		4
        /*0010*/ 	.word	0x00000000
	.align		4
        /*0014*/ 	.word	0xfffffffd
	.align		4
        /*0018*/ 	.word	0x00000000
	.align		4
        /*001c*/ 	.word	0xfffffffc


//--------------------- .text._Z9addKernelPiS_S_  --------------------------
	.section	.text._Z9addKernelPiS_S_,"ax",@progbits
	.align	128
        .global         _Z9addKernelPiS_S_
        .type           _Z9addKernelPiS_S_,@function
        .size           _Z9addKernelPiS_S_,(.L_x_4 - _Z9addKernelPiS_S_)
        .other          _Z9addKernelPiS_S_,@"STO_CUDA_ENTRY STV_DEFAULT"
_Z9addKernelPiS_S_:
.text._Z9addKernelPiS_S_:
[----:B------:R-:W-:Y:S01]  /*0000*/  LDC R1, c[0x0][0x37c] ;  /* 0x0000df00ff017b82 */ /* 0x000fe20000000800 */
[----:B------:R-:W0:Y:S07]  /*0010*/  S2R R9, SR_CTAID.Y ;  /* 0x0000000000097919 */ /* 0x000e2e0000002600 */
[----:B------:R-:W1:Y:S01]  /*0020*/  LDC.64 R2, c[0x0][0x380] ;  /* 0x0000e000ff027b82 */ /* 0x000e620000000a00 */
[----:B------:R-:W2:Y:S01]  /*0030*/  LDCU.64 UR6, c[0x0][0x358] ;  /* 0x00006b00ff0677ac */ /* 0x000ea20008000a00 */
[----:B------:R-:W0:Y:S06]  /*0040*/  S2R R6, SR_TID.X ;  /* 0x0000000000067919 */ /* 0x000e2c0000002100 */
[----:B------:R-:W3:Y:S01]  /*0050*/  LDC.64 R4, c[0x0][0x388] ;  /* 0x0000e200ff047b82 */ /* 0x000ee20000000a00 */
[----:B0-----:R-:W-:-:S04]  /*0060*/  IMAD R7, R9, 0x8, R6 ;  /* 0x0000000809077824 */ /* 0x001fc800078e0206 */
[----:B-1----:R-:W-:-:S04]  /*0070*/  IMAD.WIDE.U32 R2, R7, 0x4, R2 ;  /* 0x0000000407027825 */ /* 0x002fc800078e0002 */
[----:B---3--:R-:W-:Y:S02]  /*0080*/  IMAD.WIDE.U32 R4, R7, 0x4, R4 ;  /* 0x0000000407047825 */ /* 0x008fe400078e0004 */
[----:B--2---:R-:W2:Y:S04]  /*0090*/  LDG.E R2, desc[UR6][R2.64] ;  /* 0x0000000602027981 */ /* 0x004ea8000c1e1900 */
[----:B------:R-:W2:Y:S01]  /*00a0*/  LDG.E R5, desc[UR6][R4.64] ;  /* 0x0000000604057981 */ /* 0x000ea2000c1e1900 */
[----:B------:R-:W0:Y:S01]  /*00b0*/  S2UR UR5, SR_CgaCtaId ;  /* 0x00000000000579c3 */ /* 0x000e220000008800 */
[----:B------:R-:W-:Y:S02]  /*00c0*/  UMOV UR4, 0x400 ;  /* 0x0000040000047882 */ /* 0x000fe40000000000 */
[----:B0-----:R-:W-:-:S06]  /*00d0*/  ULEA UR4, UR5, UR4, 0x18 ;  /* 0x0000000405047291 */ /* 0x001fcc000f8ec0ff */
[----:B------:R-:W-:-:S05]  /*00e0*/  LEA R7, R6, UR4, 0x2 ;  /* 0x0000000406077c11 */ /* 0x000fca000f8e10ff */
[----:B------:R-:W0:Y:S02]  /*00f0*/  LDCU UR4, c[0x0][0x360] ;  /* 0x00006c00ff0477ac */ /* 0x000e240008000800 */
[----:B0-----:R-:W-:Y:S01]  /*0100*/  UISETP.GE.U32.AND UP0, UPT, UR4, 0x2, UPT ;  /* 0x000000020400788c */ /* 0x001fe2000bf06070 */
[----:B--2---:R-:W-:-:S05]  /*0110*/  IMAD.IADD R0, R2, 0x1, R5 ;  /* 0x0000000102007824 */ /* 0x004fca00078e0205 */
[----:B------:R0:W-:Y:S01]  /*0120*/  STS [R7], R0 ;  /* 0x0000000007007388 */ /* 0x0001e20000000800 */
[----:B------:R-:W-:Y:S06]  /*0130*/  BAR.SYNC.DEFER_BLOCKING 0x0 ;  /* 0x0000000000007b1d */ /* 0x000fec0000010000 */
[----:B------:R-:W-:Y:S05]  /*0140*/  BRA.U !UP0, `(.L_x_0) ;  /* 0x0000000108407547 */ /* 0x000fea000b800000 */
[----:B------:R-:W-:Y:S01]  /*0150*/  BSSY.RECONVERGENT B0, `(.L_x_0) ;  /* 0x000000f000007945 */ /* 0x000fe20003800200 */
[----:B0-----:R-:W-:-:S07]  /*0160*/  MOV R0, UR4 ;  /* 0x0000000400007c02 */ /* 0x001fce0008000f00 */
.L_x_2:
[----:B------:R-:W-:Y:S02]  /*0170*/  SHF.R.U32.HI R3, RZ, 0x1, R0 ;  /* 0x00000001ff037819 */ /* 0x000fe40000011600 */
[----:B------:R-:W-:Y:S02]  /*0180*/  ISETP.GT.U32.AND P0, PT, R0, 0x3, PT ;  /* 0x000000030000780c */ /* 0x000fe40003f04070 */
[----:B------:R-:W-:-:S13]  /*0190*/  ISETP.GE.U32.AND P1, PT, R6, R3, PT ;  /* 0x000000030600720c */ /* 0x000fda0003f26070 */
[----:B------:R-:W-:Y:S05]  /*01a0*/  @P1 BRA `(.L_x_1) ;  /* 0x00000000001c1947 */ /* 0x000fea0003800000 */
[----:B------:R-:W-:Y:S01]  /*01b0*/  IMAD R0, R3, 0x4, R7 ;  /* 0x0000000403007824 */ /* 0x000fe200078e0207 */
[----:B------:R-:W-:Y:S01]  /*01c0*/  LDS R2, [R7] ;  /* 0x0000000007027984 */ /* 0x000fe20000000800 */
[----:B------:R-:W-:Y:S05]  /*01d0*/  WARPSYNC.ALL ;  /* 0x0000000000007948 */ /* 0x000fea0003800000 */
[----:B------:R-:W0:Y:S02]  /*01e0*/  LDS R0, [R0] ;  /* 0x0000000000007984 */ /* 0x000e240000000800 */
[----:B0-----:R-:W-:-:S13]  /*01f0*/  ISETP.GE.AND P1, PT, R0, R2, PT ;  /* 0x000000020000720c */ /* 0x001fda0003f26270 */
[----:B------:R0:W-:Y:S01]  /*0200*/  @!P1 STS [R7], R0 ;  /* 0x0000000007009388 */ /* 0x0001e20000000800 */
[----:B------:R-:W-:Y:S06]  /*0210*/  BAR.SYNC.DEFER_BLOCKING 0x0 ;  /* 0x0000000000007b1d */ /* 0x000fec0000010000 */
.L_x_1:
[----:B0-----:R-:W-:Y:S01]  /*0220*/  MOV R0, R3 ;  /* 0x0000000300007202 */ /* 0x001fe20000000f00 */
[----:B------:R-:W-:Y:S06]  /*0230*/  @P0 BRA `(.L_x_2) ;  /* 0xfffffffc00cc0947 */ /* 0x000fec000383ffff */
[----:B------:R-:W-:Y:S05]  /*0240*/  BSYNC.RECONVERGENT B0 ;  /* 0x0000000000007941 */ /* 0x000fea0003800200 */
.L_x_0:
[----:B------:R-:W-:-:S13]  /*0250*/  ISETP.NE.AND P0, PT, R6, RZ, PT ;  /* 0x000000ff0600720c */ /* 0x000fda0003f05270 */
[----:B------:R-:W-:Y:S05]  /*0260*/  @P0 EXIT ;  /* 0x000000000000094d */ /* 0x000fea0003800000 */
[----:B------:R-:W1:Y:S01]  /*0270*/  S2UR UR5, SR_CgaCtaId ;  /* 0x00000000000579c3 */ /* 0x000e620000008800 */
[----:B------:R-:W-:-:S07]  /*0280*/  UMOV UR4, 0x400 ;  /* 0x0000040000047882 */ /* 0x000fce0000000000 */
[----:B------:R-:W2:Y:S01]  /*0290*/  LDC.64 R2, c[0x0][0x390] ;  /* 0x0000e400ff027b82 */ /* 0x000ea20000000a00 */
[----:B-1----:R-:W-:Y:S01]  /*02a0*/  ULEA UR4, UR5, UR4, 0x18 ;  /* 0x0000000405047291 */ /* 0x002fe2000f8ec0ff */
[----:B--2---:R-:W-:-:S08]  /*02b0*/  IMAD.WIDE.U32 R2, R9, 0x4, R2 ;  /* 0x0000000409027825 */ /* 0x004fd000078e0002 */
[----:B------:R-:W1:Y:S04]  /*02c0*/  LDS R5, [UR4] ;  /* 0x00000004ff057984 */ /* 0x000e680008000800 */
[----:B-1----:R-:W-:Y:S01]  /*02d0*/  STG.E desc[UR6][R2.64], R5 ;  /* 0x0000000502007986 */ /* 0x002fe2000c101906 */
[----:B------:R-:W-:Y:S05]  /*02e0*/  EXIT ;  /* 0x000000000000794d */ /* 0x000fea0003800000 */
.L_x_3:
[----:B------:R-:W-:-:S00]  /*02f0*/  BRA `(.L_x_3) ;  /* 0xfffffffc00fc7947 */ /* 0x000fc0000383ffff */
[----:B------:R-:W-:-:S00]  /*0300*/  NOP ;  /* 0x0000000000007918 */ /* 0x000fc00000000000 */
[----:B------:R-:W-:-:S00]  /*0310*/  NOP ;  /* 0x0000000000007918 */ /* 0x000fc00000000000 */
[----:B------:R-:W-:-:S00]  /*0320*/  NOP ;  /* 0x0000000000007918 */ /* 0x000fc00000000000 */
[----:B------:R-:W-:-:S00]  /*0330*/  NOP ;  /* 0x0000000000007918 */ /* 0x000fc00000000000 */
[----:B------:R-:W-:-:S00]  /*0340*/  NOP ;  /* 0x0000000000007918 */ /* 0x000fc00000000000 */
[----:B------:R-:W-:-:S00]  /*0350*/  NOP ;  /* 0x0000000000007918 */ /* 0x000fc00000000000 */
[----:B------:R-:W-:-:S00]  /*0360*/  NOP ;  /* 0x0000000000007918 */ /* 0x000fc00000000000 */
[----:B------:R-:W-:-:S00]  /*0370*/  NOP ;  /* 0x0000000000007918 */ /* 0x000fc00000000000 */
.L_x_4:


//--------------------- .nv.shared._Z9addKernelPiS_S_ --------------------------
	.section	.nv.shared._Z9addKernelPiS_S_,"aw",@nobits
	.sectionflags	@""
	.align	4
.nv.shared._Z9addKernelPiS_S_:
	.zero		1056


//--------------------- .nv.shared.reserved.0     --------------------------
	.section	.nv.shared.reserved.0,"aw",@nobits
	.weak		__nv_reservedSMEM_offset_0_alias
	.size		__nv_reservedSMEM_offset_0_alias, 0, 64
	.other		__nv_reservedSMEM_offset_0_alias,@"STO_CUDA_RESERVED_SHARED STV_DEFAULT"
__nv_reservedSMEM_offset_0_alias:
	.zero		0
	.zero		64


//--------------------- .nv.constant0._Z9addKernelPiS_S_ --------------------------
	.section	.nv.constant0._Z9addKernelPiS_S_,"a",@progbits
	.sectionflags	@""
	.align	4
.nv.constant0._Z9addKernelPiS_S_:
	.zero		920


//--------------------- SYMBOLS --------------------------

	.type		.nv.reservedSmem.offset0,@object
	.size		.nv.reservedSmem.offset0,0x4
	.type		.nv.reservedSmem.cap,@object
	.size		.nv.reservedSmem.cap,0x4
